//
// Generated by NVIDIA NVVM Compiler
//
// Compiler Build ID: CL-36424714
// Cuda compilation tools, release 13.0, V13.0.88
// Based on NVVM 20.0.0
//

.version 9.0
.target sm_100
.address_size 64

	// .globl	_Z6reducePiS_
.extern .shared .align 16 .b8 sdata[];

.visible .entry _Z6reducePiS_(
	.param .u64 .ptr .align 1 _Z6reducePiS__param_0,
	.param .u64 .ptr .align 1 _Z6reducePiS__param_1
)
{
	.reg .pred 	%p<5>;
	.reg .b32 	%r<18>;
	.reg .b64 	%rd<9>;

	ld.param.u64 	%rd2, [_Z6reducePiS__param_0];
	ld.param.u64 	%rd1, [_Z6reducePiS__param_1];
	cvta.to.global.u64 	%rd3, %rd2;
	mov.u32 	%r1, %tid.x;
	mov.u32 	%r2, %ctaid.x;
	mov.u32 	%r17, %ntid.x;
	mad.lo.s32 	%r7, %r2, %r17, %r1;
	mul.wide.u32 	%rd4, %r7, 4;
	add.s64 	%rd5, %rd3, %rd4;
	ld.global.u32 	%r8, [%rd5];
	shl.b32 	%r9, %r1, 2;
	mov.u32 	%r10, sdata;
	add.s32 	%r4, %r10, %r9;
	st.shared.u32 	[%r4], %r8;
	bar.sync 	0;
	setp.lt.u32 	%p1, %r17, 2;
	@%p1 bra 	$L__BB0_4;
$L__BB0_1:
	shr.u32 	%r6, %r17, 1;
	setp.ge.u32 	%p2, %r1, %r6;
	@%p2 bra 	$L__BB0_3;
	shl.b32 	%r11, %r6, 2;
	add.s32 	%r12, %r4, %r11;
	ld.shared.u32 	%r13, [%r12];
	ld.shared.u32 	%r14, [%r4];
	add.s32 	%r15, %r14, %r13;
	st.shared.u32 	[%r4], %r15;
$L__BB0_3:
	bar.sync 	0;
	setp.gt.u32 	%p3, %r17, 3;
	mov.u32 	%r17, %r6;
	@%p3 bra 	$L__BB0_1;
$L__BB0_4:
	setp.ne.s32 	%p4, %r1, 0;
	@%p4 bra 	$L__BB0_6;
	ld.shared.u32 	%r16, [sdata];
	cvta.to.global.u64 	%rd6, %rd1;
	mul.wide.u32 	%rd7, %r2, 4;
	add.s64 	%rd8, %rd6, %rd7;
	st.global.u32 	[%rd8], %r16;
$L__BB0_6:
	ret;

}


// ===== COMPILED SASS (sm_100) =====

	.target	sm_100

	.elftype	@"ET_EXEC"


//--------------------- .note.nv.tkinfo           --------------------------
	.section	.note.nv.tkinfo,"",@"SHT_NOTE"
	.sectionflags	@"SHF_NOTE_NV_TKINFO"
	.tkinfo
        /*0018*/ 	.word	0x00000002
        /*0030*/ 	.string	""
        /*0030*/ 	.string	"ptxas"
        /*0030*/ 	.string	"Cuda compilation tools, release 13.0, V13.0.88"
        /*0030*/ 	.string	"Build cuda_13.0.r13.0/compiler.36424714_0"
        /*0030*/ 	.string	"-arch sm_100 -m 64 "



//--------------------- .note.nv.cuinfo           --------------------------
	.section	.note.nv.cuinfo,"",@"SHT_NOTE"
	.sectionflags	@"SHF_NOTE_NV_CUINFO"
        /*0018*/ 	.short	0x0002
        /*001a*/ 	.short	0x0064
        /*001c*/ 	.short	0x0082
	.zero		2


//--------------------- .nv.info                  --------------------------
	.section	.nv.info,"",@"SHT_CUDA_INFO"
	.align	4


	//----- nvinfo : EIATTR_REGCOUNT
	.align		4
        /*0000*/ 	.byte	0x04, 0x2f
        /*0002*/ 	.short	(.L_1 - .L_0)
	.align		4
.L_0:
        /*0004*/ 	.word	index@(_Z6reducePiS_)
        /*0008*/ 	.word	0x0000000b


	//----- nvinfo : EIATTR_FRAME_SIZE
	.align		4
.L_1:
        /*000c*/ 	.byte	0x04, 0x11
        /*000e*/ 	.short	(.L_3 - .L_2)
	.align		4
.L_2:
        /*0010*/ 	.word	index@(_Z6reducePiS_)
        /*0014*/ 	.word	0x00000000


	//----- nvinfo : EIATTR_MIN_STACK_SIZE
	.align		4
.L_3:
        /*0018*/ 	.byte	0x04, 0x12
        /*001a*/ 	.short	(.L_5 - .L_4)
	.align		4
.L_4:
        /*001c*/ 	.word	index@(_Z6reducePiS_)
        /*0020*/ 	.word	0x00000000
.L_5:


//--------------------- .nv.compat                --------------------------
	.section	.nv.compat,"",@"SHT_CUDA_COMPAT_INFO"
	.align	4
        /*0000*/ 	.byte	0x02, 0x09, 0x00, 0x00, 0x02, 0x02, 0x01, 0x00, 0x02, 0x05, 0x05, 0x00, 0x03, 0x07, 0x01, 0x01
        /*0010*/ 	.byte	0x02, 0x03, 0x00, 0x00, 0x02, 0x06, 0x01, 0x00, 0x04, 0x0b, 0x08, 0x00, 0x09, 0x00, 0x00, 0x00
        /*0020*/ 	.byte	0x00, 0x00, 0x00, 0x00


//--------------------- .nv.info._Z6reducePiS_    --------------------------
	.section	.nv.info._Z6reducePiS_,"",@"SHT_CUDA_INFO"
	.sectionflags	@""
	.align	4


	//----- nvinfo : EIATTR_CUDA_API_VERSION
	.align		4
        /*0000*/ 	.byte	0x04, 0x37
        /*0002*/ 	.short	(.L_7 - .L_6)
.L_6:
        /*0004*/ 	.word	0x00000082


	//----- nvinfo : EIATTR_KPARAM_INFO
	.align		4
.L_7:
        /*0008*/ 	.byte	0x04, 0x17
        /*000a*/ 	.short	(.L_9 - .L_8)
.L_8:
        /*000c*/ 	.word	0x00000000
        /*0010*/ 	.short	0x0001
        /*0012*/ 	.short	0x0008
        /*0014*/ 	.byte	0x00, 0xf5, 0x21, 0x00


	//----- nvinfo : EIATTR_KPARAM_INFO
	.align		4
.L_9:
        /*0018*/ 	.byte	0x04, 0x17
        /*001a*/ 	.short	(.L_11 - .L_10)
.L_10:
        /*001c*/ 	.word	0x00000000
        /*0020*/ 	.short	0x0000
        /*0022*/ 	.short	0x0000
        /*0024*/ 	.byte	0x00, 0xf5, 0x21, 0x00


	//----- nvinfo : EIATTR_SPARSE_MMA_MASK
	.align		4
.L_11:
        /*0028*/ 	.byte	0x03, 0x50
        /*002a*/ 	.short	0x0000


	//----- nvinfo : EIATTR_MAXREG_COUNT
	.align		4
        /*002c*/ 	.byte	0x03, 0x1b
        /*002e*/ 	.short	0x00ff


	//----- nvinfo : EIATTR_NUM_BARRIERS
	.align		4
        /*0030*/ 	.byte	0x02, 0x4c
        /*0032*/ 	.byte	0x01
	.zero		1


	//----- nvinfo : EIATTR_MERCURY_ISA_VERSION
	.align		4
        /*0034*/ 	.byte	0x03, 0x5f
        /*0036*/ 	.short	0x0101


	//----- nvinfo : EIATTR_VRC_CTA_INIT_COUNT
	.align		4
        /*0038*/ 	.byte	0x02, 0x4a
	.zero		1
	.zero		1


	//----- nvinfo : EIATTR_EXIT_INSTR_OFFSETS
	.align		4
        /*003c*/ 	.byte	0x04, 0x1c
        /*003e*/ 	.short	(.L_13 - .L_12)


	//   ....[0]....
.L_12:
        /*0040*/ 	.word	0x000001e0


	//   ....[1]....
        /*0044*/ 	.word	0x00000260


	//----- nvinfo : EIATTR_CBANK_PARAM_SIZE
	.align		4
.L_13:
        /*0048*/ 	.byte	0x03, 0x19
        /*004a*/ 	.short	0x0010


	//----- nvinfo : EIATTR_PARAM_CBANK
	.align		4
        /*004c*/ 	.byte	0x04, 0x0a
        /*004e*/ 	.short	(.L_15 - .L_14)
	.align		4
.L_14:
        /*0050*/ 	.word	index@(.nv.constant0._Z6reducePiS_)
        /*0054*/ 	.short	0x0380
        /*0056*/ 	.short	0x0010


	//----- nvinfo : EIATTR_SW_WAR
	.align		4
.L_15:
        /*0058*/ 	.byte	0x04, 0x36
        /*005a*/ 	.short	(.L_17 - .L_16)
.L_16:
        /*005c*/ 	.word	0x00000008
.L_17:


//--------------------- .nv.callgraph             --------------------------
	.section	.nv.callgraph,"",@"SHT_CUDA_CALLGRAPH"
	.align	4
	.sectionentsize	8
	.align		4
        /*0000*/ 	.word	0x00000000
	.align		4
        /*0004*/ 	.word	0xffffffff
	.align		4
        /*0008*/ 	.word	0x00000000
	.align		4
        /*000c*/ 	.word	0xfffffffe
	.align		4
        /*0010*/ 	.word	0x00000000
	.align		4
        /*0014*/ 	.word	0xfffffffd
	.align		4
        /*0018*/ 	.word	0x00000000
	.align		4
        /*001c*/ 	.word	0xfffffffc


//--------------------- .text._Z6reducePiS_       --------------------------
	.section	.text._Z6reducePiS_,"ax",@progbits
	.align	128
        .global         _Z6reducePiS_
        .type           _Z6reducePiS_,@function
        .size           _Z6reducePiS_,(.L_x_3 - _Z6reducePiS_)
        .other          _Z6reducePiS_,@"STO_CUDA_ENTRY STV_DEFAULT"
_Z6reducePiS_:
.text._Z6reducePiS_:
[----:B------:R-:W-:Y:S01]  /*0000*/  LDC R1, c[0x0][0x37c] ;  /* 0x0000df00ff017b82 */ /* 0x000fe20000000800 */
[----:B------:R-:W0:Y:S07]  /*0010*/  S2R R6, SR_TID.X ;  /* 0x0000000000067919 */ /* 0x000e2e0000002100 */
[----:B------:R-:W1:Y:S01]  /*0020*/  LDC.64 R2, c[0x0][0x380] ;  /* 0x0000e000ff027b82 */ /* 0x000e620000000a00 */
[----:B------:R-:W0:Y:S01]  /*0030*/  LDCU UR8, c[0x0][0x360] ;  /* 0x00006c00ff0877ac */ /* 0x000e220008000800 */
[----:B------:R-:W0:Y:S01]  /*0040*/  S2R R7, SR_CTAID.X ;  /* 0x0000000000077919 */ /* 0x000e220000002500 */
[----:B------:R-:W2:Y:S01]  /*0050*/  LDCU.64 UR6, c[0x0][0x358] ;  /* 0x00006b00ff0677ac */ /* 0x000ea20008000a00 */
[----:B0-----:R-:W-:-:S04]  /*0060*/  IMAD R5, R7, UR8, R6 ;  /* 0x0000000807057c24 */ /* 0x001fc8000f8e0206 */
[----:B-1----:R-:W-:-:S06]  /*0070*/  IMAD.WIDE.U32 R2, R5, 0x4, R2 ;  /* 0x0000000405027825 */ /* 0x002fcc00078e0002 */
[----:B--2---:R-:W2:Y:S01]  /*0080*/  LDG.E R2, desc[UR6][R2.64] ;  /* 0x0000000602027981 */ /* 0x004ea2000c1e1900 */
[----:B------:R-:W0:Y:S01]  /*0090*/  S2UR UR5, SR_CgaCtaId ;  /* 0x00000000000579c3 */ /* 0x000e220000008800 */
[----:B------:R-:W-:Y:S01]  /*00a0*/  UMOV UR4, 0x400 ;  /* 0x0000040000047882 */ /* 0x000fe20000000000 */
[----:B------:R-:W-:Y:S01]  /*00b0*/  UISETP.GE.U32.AND UP0, UPT, UR8, 0x2, UPT ;  /* 0x000000020800788c */ /* 0x000fe2000bf06070 */
[----:B------:R-:W-:Y:S01]  /*00c0*/  ISETP.NE.AND P0, PT, R6, RZ, PT ;  /* 0x000000ff0600720c */ /* 0x000fe20003f05270 */
[----:B0-----:R-:W-:-:S06]  /*00d0*/  ULEA UR4, UR5, UR4, 0x18 ;  /* 0x0000000405047291 */ /* 0x001fcc000f8ec0ff */
[----:B------:R-:W-:-:S05]  /*00e0*/  LEA R5, R6, UR4, 0x2 ;  /* 0x0000000406057c11 */ /* 0x000fca000f8e10ff */
[----:B--2---:R0:W-:Y:S01]  /*00f0*/  STS [R5], R2 ;  /* 0x0000000205007388 */ /* 0x0041e20000000800 */
[----:B------:R-:W-:Y:S06]  /*0100*/  BAR.SYNC.DEFER_BLOCKING 0x0 ;  /* 0x0000000000007b1d */ /* 0x000fec0000010000 */
[----:B------:R-:W-:Y:S05]  /*0110*/  BRA.U !UP0, `(.L_x_0) ;  /* 0x0000000108307547 */ /* 0x000fea000b800000 */
[----:B------:R-:W-:-:S07]  /*0120*/  IMAD.U32 R0, RZ, RZ, UR8 ;  /* 0x00000008ff007e24 */ /* 0x000fce000f8e00ff */
.L_x_1:
[----:B------:R-:W-:-:S04]  /*0130*/  SHF.R.U32.HI R8, RZ, 0x1, R0 ;  /* 0x00000001ff087819 */ /* 0x000fc80000011600 */
[----:B------:R-:W-:-:S13]  /*0140*/  ISETP.GE.U32.AND P1, PT, R6, R8, PT ;  /* 0x000000080600720c */ /* 0x000fda0003f26070 */
[----:B0-----:R-:W-:Y:S01]  /*0150*/  @!P1 IMAD R2, R8, 0x4, R5 ;  /* 0x0000000408029824 */ /* 0x001fe200078e0205 */
[----:B------:R-:W-:Y:S05]  /*0160*/  @!P1 LDS R3, [R5] ;  /* 0x0000000005039984 */ /* 0x000fea0000000800 */
[----:B------:R-:W0:Y:S02]  /*0170*/  @!P1 LDS R2, [R2] ;  /* 0x0000000002029984 */ /* 0x000e240000000800 */
[----:B0-----:R-:W-:-:S05]  /*0180*/  @!P1 IADD3 R4, PT, PT, R2, R3, RZ ;  /* 0x0000000302049210 */ /* 0x001fca0007ffe0ff */
[----:B------:R1:W-:Y:S01]  /*0190*/  @!P1 STS [R5], R4 ;  /* 0x0000000405009388 */ /* 0x0003e20000000800 */
[----:B------:R-:W-:Y:S01]  /*01a0*/  BAR.SYNC.DEFER_BLOCKING 0x0 ;  /* 0x0000000000007b1d */ /* 0x000fe20000010000 */
[----:B------:R-:W-:Y:S01]  /*01b0*/  ISETP.GT.U32.AND P1, PT, R0, 0x3, PT ;  /* 0x000000030000780c */ /* 0x000fe20003f24070 */
[----:B------:R-:W-:-:S12]  /*01c0*/  IMAD.MOV.U32 R0, RZ, RZ, R8 ;  /* 0x000000ffff007224 */ /* 0x000fd800078e0008 */
[----:B-1----:R-:W-:Y:S05]  /*01d0*/  @P1 BRA `(.L_x_1) ;  /* 0xfffffffc00d41947 */ /* 0x002fea000383ffff */
.L_x_0:
[----:B------:R-:W-:Y:S05]  /*01e0*/  @P0 EXIT ;  /* 0x000000000000094d */ /* 0x000fea0003800000 */
[----:B------:R-:W1:Y:S01]  /*01f0*/  S2UR UR5, SR_CgaCtaId ;  /* 0x00000000000579c3 */ /* 0x000e620000008800 */
[----:B------:R-:W-:-:S07]  /*0200*/  UMOV UR4, 0x400 ;  /* 0x0000040000047882 */ /* 0x000fce0000000000 */
[----:B0-----:R-:W0:Y:S01]  /*0210*/  LDC.64 R2, c[0x0][0x388] ;  /* 0x0000e200ff027b82 */ /* 0x001e220000000a00 */
[----:B-1----:R-:W-:Y:S01]  /*0220*/  ULEA UR4, UR5, UR4, 0x18 ;  /* 0x0000000405047291 */ /* 0x002fe2000f8ec0ff */
[----:B0-----:R-:W-:-:S08]  /*0230*/  IMAD.WIDE.U32 R2, R7, 0x4, R2 ;  /* 0x0000000407027825 */ /* 0x001fd000078e0002 */
[----:B------:R-:W0:Y:S04]  /*0240*/  LDS R5, [UR4] ;  /* 0x00000004ff057984 */ /* 0x000e280008000800 */
[----:B0-----:R-:W-:Y:S01]  /*0250*/  STG.E desc[UR6][R2.64], R5 ;  /* 0x0000000502007986 */ /* 0x001fe2000c101906 */
[----:B------:R-:W-:Y:S05]  /*0260*/  EXIT ;  /* 0x000000000000794d */ /* 0x000fea0003800000 */
.L_x_2:
[----:B------:R-:W-:-:S00]  /*0270*/  BRA `(.L_x_2) ;  /* 0xfffffffc00fc7947 */ /* 0x000fc0000383ffff */
[----:B------:R-:W-:-:S00]  /*0280*/  NOP ;  /* 0x0000000000007918 */ /* 0x000fc00000000000 */
[----:B------:R-:W-:-:S00]  /*0290*/  NOP ;  /* 0x0000000000007918 */ /* 0x000fc00000000000 */
[----:B------:R-:W-:-:S00]  /*02a0*/  NOP ;  /* 0x0000000000007918 */ /* 0x000fc00000000000 */
[----:B------:R-:W-:-:S00]  /*02b0*/  NOP ;  /* 0x0000000000007918 */ /* 0x000fc00000000000 */
[----:B------:R-:W-:-:S00]  /*02c0*/  NOP ;  /* 0x0000000000007918 */ /* 0x000fc00000000000 */
[----:B------:R-:W-:-:S00]  /*02d0*/  NOP ;  /* 0x0000000000007918 */ /* 0x000fc00000000000 */
[----:B------:R-:W-:-:S00]  /*02e0*/  NOP ;  /* 0x0000000000007918 */ /* 0x000fc00000000000 */
[----:B------:R-:W-:-:S00]  /*02f0*/  NOP ;  /* 0x0000000000007918 */ /* 0x000fc00000000000 */
.L_x_3:


//--------------------- .nv.shared._Z6reducePiS_  --------------------------
	.section	.nv.shared._Z6reducePiS_,"aw",@nobits
	.sectionflags	@""
	.align	16
	.zero		1024


//--------------------- .nv.shared.reserved.0     --------------------------
	.section	.nv.shared.reserved.0,"aw",@nobits
	.weak		__nv_reservedSMEM_offset_0_alias
	.size		__nv_reservedSMEM_offset_0_alias, 0, 64
	.other		__nv_reservedSMEM_offset_0_alias,@"STO_CUDA_RESERVED_SHARED STV_DEFAULT"
__nv_reservedSMEM_offset_0_alias:
	.zero		0
	.zero		64


//--------------------- .nv.constant0._Z6reducePiS_ --------------------------
	.section	.nv.constant0._Z6reducePiS_,"a",@progbits
	.sectionflags	@""
	.align	4
.nv.constant0._Z6reducePiS_:
	.zero		912


//--------------------- SYMBOLS --------------------------

	.type		.nv.reservedSmem.offset0,@object
	.size		.nv.reservedSmem.offset0,0x4
	.type		.nv.reservedSmem.cap,@object
	.size		.nv.reservedSmem.cap,0x4
